	.headerflags	@"EF_CUDA_TEXMODE_UNIFIED EF_CUDA_64BIT_ADDRESS EF_CUDA_ACCELERATORS EF_CUDA_SM90 EF_CUDA_VIRTUAL_SM(EF_CUDA_SM90)"
	.elftype	@"ET_EXEC"


//--------------------- .nv.info                  --------------------------
	.section	.nv.info,"",@"SHT_CUDA_INFO"
	.align	4


	//----- nvinfo : EIATTR_REGCOUNT
	.align		4
        /*0000*/ 	.byte	0x04, 0x2f
        /*0002*/ 	.short	(.L_3 - .L_2)
	.align		4
.L_2:
        /*0004*/ 	.word	index@(triton_poi_fused__native_batch_norm_legit_no_training_mul_softplus_tanh_3)
        /*0008*/ 	.word	0x00000012


	//----- nvinfo : EIATTR_MIN_STACK_SIZE
	.align		4
.L_3:
        /*000c*/ 	.byte	0x04, 0x12
        /*000e*/ 	.short	(.L_5 - .L_4)
	.align		4
.L_4:
        /*0010*/ 	.word	index@(triton_poi_fused__native_batch_norm_legit_no_training_mul_softplus_tanh_3)
        /*0014*/ 	.word	0x00000000


	//----- nvinfo : EIATTR_FRAME_SIZE
	.align		4
.L_5:
        /*0018*/ 	.byte	0x04, 0x11
        /*001a*/ 	.short	(.L_7 - .L_6)
	.align		4
.L_6:
        /*001c*/ 	.word	index@(triton_poi_fused__native_batch_norm_legit_no_training_mul_softplus_tanh_3)
        /*0020*/ 	.word	0x00000000


	//----- nvinfo : EIATTR_MIN_STACK_SIZE
	.align		4
.L_7:
        /*0024*/ 	.byte	0x04, 0x12
        /*0026*/ 	.short	(.L_9 - .L_8)
	.align		4
.L_8:
        /*0028*/ 	.word	index@(triton_poi_fused__native_batch_norm_legit_no_training_mul_softplus_tanh_3)
        /*002c*/ 	.word	0x00000000
.L_9:


//--------------------- .nv.info.triton_poi_fused__native_batch_norm_legit_no_training_mul_softplus_tanh_3 --------------------------
	.section	.nv.info.triton_poi_fused__native_batch_norm_legit_no_training_mul_softplus_tanh_3,"",@"SHT_CUDA_INFO"
	.sectionflags	@""
	.align	4


	//----- nvinfo : EIATTR_CUDA_API_VERSION
	.align		4
        /*0000*/ 	.byte	0x04, 0x37
        /*0002*/ 	.short	(.L_11 - .L_10)
.L_10:
        /*0004*/ 	.word	0x0000007c


	//----- nvinfo : EIATTR_KPARAM_INFO
	.align		4
.L_11:
        /*0008*/ 	.byte	0x04, 0x17
        /*000a*/ 	.short	(.L_13 - .L_12)
.L_12:
        /*000c*/ 	.word	0x00000000
        /*0010*/ 	.short	0x0006
        /*0012*/ 	.short	0x0030
        /*0014*/ 	.byte	0x00, 0xf0, 0x11, 0x00


	//----- nvinfo : EIATTR_KPARAM_INFO
	.align		4
.L_13:
        /*0018*/ 	.byte	0x04, 0x17
        /*001a*/ 	.short	(.L_15 - .L_14)
.L_14:
        /*001c*/ 	.word	0x00000000
        /*0020*/ 	.short	0x0005
        /*0022*/ 	.short	0x0028
        /*0024*/ 	.byte	0x00, 0xf4, 0x21, 0x00


	//----- nvinfo : EIATTR_KPARAM_INFO
	.align		4
.L_15:
        /*0028*/ 	.byte	0x04, 0x17
        /*002a*/ 	.short	(.L_17 - .L_16)
.L_16:
        /*002c*/ 	.word	0x00000000
        /*0030*/ 	.short	0x0004
        /*0032*/ 	.short	0x0020
        /*0034*/ 	.byte	0x00, 0xf4, 0x21, 0x00


	//----- nvinfo : EIATTR_KPARAM_INFO
	.align		4
.L_17:
        /*0038*/ 	.byte	0x04, 0x17
        /*003a*/ 	.short	(.L_19 - .L_18)
.L_18:
        /*003c*/ 	.word	0x00000000
        /*0040*/ 	.short	0x0003
        /*0042*/ 	.short	0x0018
        /*0044*/ 	.byte	0x00, 0xf4, 0x21, 0x00


	//----- nvinfo : EIATTR_KPARAM_INFO
	.align		4
.L_19:
        /*0048*/ 	.byte	0x04, 0x17
        /*004a*/ 	.short	(.L_21 - .L_20)
.L_20:
        /*004c*/ 	.word	0x00000000
        /*0050*/ 	.short	0x0002
        /*0052*/ 	.short	0x0010
        /*0054*/ 	.byte	0x00, 0xf4, 0x21, 0x00


	//----- nvinfo : EIATTR_KPARAM_INFO
	.align		4
.L_21:
        /*0058*/ 	.byte	0x04, 0x17
        /*005a*/ 	.short	(.L_23 - .L_22)
.L_22:
        /*005c*/ 	.word	0x00000000
        /*0060*/ 	.short	0x0001
        /*0062*/ 	.short	0x0008
        /*0064*/ 	.byte	0x00, 0xf4, 0x21, 0x00


	//----- nvinfo : EIATTR_KPARAM_INFO
	.align		4
.L_23:
        /*0068*/ 	.byte	0x04, 0x17
        /*006a*/ 	.short	(.L_25 - .L_24)
.L_24:
        /*006c*/ 	.word	0x00000000
        /*0070*/ 	.short	0x0000
        /*0072*/ 	.short	0x0000
        /*0074*/ 	.byte	0x00, 0xf4, 0x21, 0x00


	//----- nvinfo : EIATTR_SPARSE_MMA_MASK
	.align		4
.L_25:
        /*0078*/ 	.byte	0x03, 0x50
        /*007a*/ 	.short	0x0000


	//----- nvinfo : EIATTR_MAXREG_COUNT
	.align		4
        /*007c*/ 	.byte	0x03, 0x1b
        /*007e*/ 	.short	0x00ff


	//----- nvinfo : EIATTR_EXIT_INSTR_OFFSETS
	.align		4
        /*0080*/ 	.byte	0x04, 0x1c
        /*0082*/ 	.short	(.L_27 - .L_26)


	//   ....[0]....
.L_26:
        /*0084*/ 	.word	0x00000b20


	//----- nvinfo : EIATTR_REQNTID
	.align		4
.L_27:
        /*0088*/ 	.byte	0x04, 0x10
        /*008a*/ 	.short	(.L_29 - .L_28)
.L_28:
        /*008c*/ 	.word	0x00000100
        /*0090*/ 	.word	0x00000001
        /*0094*/ 	.word	0x00000001


	//----- nvinfo : EIATTR_CRS_STACK_SIZE
	.align		4
.L_29:
        /*0098*/ 	.byte	0x04, 0x1e
        /*009a*/ 	.short	(.L_31 - .L_30)
.L_30:
        /*009c*/ 	.word	0x00000000


	//----- nvinfo : EIATTR_CBANK_PARAM_SIZE
	.align		4
.L_31:
        /*00a0*/ 	.byte	0x03, 0x19
        /*00a2*/ 	.short	0x0034


	//----- nvinfo : EIATTR_PARAM_CBANK
	.align		4
        /*00a4*/ 	.byte	0x04, 0x0a
        /*00a6*/ 	.short	(.L_33 - .L_32)
	.align		4
.L_32:
        /*00a8*/ 	.word	index@(.nv.constant0.triton_poi_fused__native_batch_norm_legit_no_training_mul_softplus_tanh_3)
        /*00ac*/ 	.short	0x0210
        /*00ae*/ 	.short	0x0034


	//----- nvinfo : EIATTR_SW_WAR
	.align		4
.L_33:
        /*00b0*/ 	.byte	0x04, 0x36
        /*00b2*/ 	.short	(.L_35 - .L_34)
.L_34:
        /*00b4*/ 	.word	0x00000008
.L_35:


//--------------------- .nv.callgraph             --------------------------
	.section	.nv.callgraph,"",@"SHT_CUDA_CALLGRAPH"
	.align	4
	.sectionentsize	8
	.align		4
        /*0000*/ 	.word	0x00000000
	.align		4
        /*0004*/ 	.word	0xffffffff
	.align		4
        /*0008*/ 	.word	0x00000000
	.align		4
        /*000c*/ 	.word	0xfffffffe
	.align		4
        /*0010*/ 	.word	0x00000000
	.align		4
        /*0014*/ 	.word	0xfffffffd
	.align		4
        /*0018*/ 	.word	0x00000000
	.align		4
        /*001c*/ 	.word	0xfffffffc


//--------------------- .nv.constant4             --------------------------
	.section	.nv.constant4,"a",@progbits
	.align	8
	.align		8
.nv.constant4:
        /*0000*/ 	.dword	_$_str
	.align		8
        /*0008*/ 	.dword	_$_str_$_2


//--------------------- .text.triton_poi_fused__native_batch_norm_legit_no_training_mul_softplus_tanh_3 --------------------------
	.section	.text.triton_poi_fused__native_batch_norm_legit_no_training_mul_softplus_tanh_3,"ax",@progbits
	.align	128
        .global         triton_poi_fused__native_batch_norm_legit_no_training_mul_softplus_tanh_3
        .type           triton_poi_fused__native_batch_norm_legit_no_training_mul_softplus_tanh_3,@function
        .size           triton_poi_fused__native_batch_norm_legit_no_training_mul_softplus_tanh_3,(.L_x_11 - triton_poi_fused__native_batch_norm_legit_no_training_mul_softplus_tanh_3)
        .other          triton_poi_fused__native_batch_norm_legit_no_training_mul_softplus_tanh_3,@"STO_CUDA_ENTRY STV_DEFAULT"
triton_poi_fused__native_batch_norm_legit_no_training_mul_softplus_tanh_3:
.text.triton_poi_fused__native_batch_norm_legit_no_training_mul_softplus_tanh_3:
[----:B------:R-:W0:Y:S01]  /*0000*/  LDC R1, c[0x0][0x28] ;  /* 0x00000a00ff017b82 */ /* 0x000e220000000800 */
[----:B------:R-:W1:Y:S07]  /*0010*/  S2R R0, SR_TID.X ;  /* 0x0000000000007919 */ /* 0x000e6e0000002100 */
[----:B------:R-:W2:Y:S01]  /*0020*/  LDC.64 R4, c[0x0][0x228] ;  /* 0x00008a00ff047b82 */ /* 0x000ea20000000a00 */
[----:B------:R-:W-:Y:S01]  /*0030*/  ULDC.64 UR4, c[0x0][0x208] ;  /* 0x0000820000047ab9 */ /* 0x000fe20000000a00 */
[----:B------:R-:W3:Y:S06]  /*0040*/  S2R R7, SR_CTAID.X ;  /* 0x0000000000077919 */ /* 0x000eec0000002500 */
[----:B------:R-:W4:Y:S08]  /*0050*/  LDC.64 R8, c[0x0][0x220] ;  /* 0x00008800ff087b82 */ /* 0x000f300000000a00 */
[----:B------:R-:W5:Y:S08]  /*0060*/  LDC.64 R10, c[0x0][0x230] ;  /* 0x00008c00ff0a7b82 */ /* 0x000f700000000a00 */
[----:B------:R-:W5:Y:S01]  /*0070*/  LDC.64 R12, c[0x0][0x238] ;  /* 0x00008e00ff0c7b82 */ /* 0x000f620000000a00 */
[----:B-1----:R-:W-:-:S02]  /*0080*/  SHF.L.U32 R0, R0, 0x1, RZ ;  /* 0x0000000100007819 */ /* 0x002fc400000006ff */
[----:B---3--:R-:W-:Y:S02]  /*0090*/  SHF.R.S32.HI R3, RZ, 0x16, R7 ;  /* 0x00000016ff037819 */ /* 0x008fe40000011407 */
[----:B------:R-:W-:Y:S02]  /*00a0*/  LOP3.LUT R0, R0, 0x1fe, RZ, 0xc0, !PT ;  /* 0x000001fe00007812 */ /* 0x000fe400078ec0ff */
[----:B------:R-:W-:Y:S02]  /*00b0*/  SGXT R3, R3, 0x1 ;  /* 0x000000010303781a */ /* 0x000fe40000000200 */
[----:B------:R-:W-:Y:S02]  /*00c0*/  LEA R2, R7, R0, 0x9 ;  /* 0x0000000007027211 */ /* 0x000fe400078e48ff */
[----:B------:R-:W1:Y:S02]  /*00d0*/  LDC.64 R6, c[0x0][0x218] ;  /* 0x00008600ff067b82 */ /* 0x000e640000000a00 */
[----:B------:R-:W-:-:S04]  /*00e0*/  LEA.HI R3, R3, R2, RZ, 0x9 ;  /* 0x0000000203037211 */ /* 0x000fc800078f48ff */
[----:B------:R-:W-:-:S04]  /*00f0*/  LOP3.LUT R3, R3, 0xfffffe00, RZ, 0xc0, !PT ;  /* 0xfffffe0003037812 */ /* 0x000fc800078ec0ff */
[----:B------:R-:W-:-:S05]  /*0100*/  IADD3 R3, R2, -R3, RZ ;  /* 0x8000000302037210 */ /* 0x000fca0007ffe0ff */
[----:B--2---:R-:W-:-:S06]  /*0110*/  IMAD.WIDE R4, R3, 0x4, R4 ;  /* 0x0000000403047825 */ /* 0x004fcc00078e0204 */
[----:B------:R-:W2:Y:S01]  /*0120*/  LDG.E.EL.64 R4, desc[UR4][R4.64] ;  /* 0x0000000404047981 */ /* 0x000ea2000c2e1b00 */
[----:B----4-:R-:W-:-:S04]  /*0130*/  IMAD.WIDE R8, R3, 0x4, R8 ;  /* 0x0000000403087825 */ /* 0x010fc800078e0208 */
[----:B-1----:R-:W-:Y:S02]  /*0140*/  IMAD.WIDE R6, R2, 0x4, R6 ;  /* 0x0000000402067825 */ /* 0x002fe400078e0206 */
[----:B------:R-:W3:Y:S02]  /*0150*/  LDG.E.EL.64 R8, desc[UR4][R8.64] ;  /* 0x0000000408087981 */ /* 0x000ee4000c2e1b00 */
[C---:B-----5:R-:W-:Y:S02]  /*0160*/  IMAD.WIDE R10, R3.reuse, 0x4, R10 ;  /* 0x00000004030a7825 */ /* 0x060fe400078e020a */
[----:B------:R-:W3:Y:S02]  /*0170*/  LDG.E.64 R6, desc[UR4][R6.64] ;  /* 0x0000000406067981 */ /* 0x000ee4000c1e1b00 */
[----:B0-----:R-:W-:Y:S02]  /*0180*/  IMAD.WIDE R12, R3, 0x4, R12 ;  /* 0x00000004030c7825 */ /* 0x001fe400078e020c */
[----:B------:R-:W4:Y:S04]  /*0190*/  LDG.E.EL.64 R10, desc[UR4][R10.64] ;  /* 0x000000040a0a7981 */ /* 0x000f28000c2e1b00 */
[----:B------:R-:W4:Y:S01]  /*01a0*/  LDG.E.EL.64 R12, desc[UR4][R12.64] ;  /* 0x000000040c0c7981 */ /* 0x000f22000c2e1b00 */
[----:B------:R-:W-:Y:S01]  /*01b0*/  HFMA2.MMA R0, -RZ, RZ, 1.625, 0 ;  /* 0x3e800000ff007435 */ /* 0x000fe200000001ff */
[----:B------:R-:W-:Y:S01]  /*01c0*/  BSSY B0, `(.L_x_0) ;  /* 0x0000057000007945 */ /* 0x000fe20003800000 */
[----:B--2---:R-:W-:Y:S01]  /*01d0*/  FADD R4, R4, 9.9999997473787516356e-06 ;  /* 0x3727c5ac04047421 */ /* 0x004fe20000000000 */
[----:B------:R-:W-:-:S03]  /*01e0*/  FADD R5, R5, 9.9999997473787516356e-06 ;  /* 0x3727c5ac05057421 */ /* 0x000fc60000000000 */
[----:B------:R-:W0:Y:S08]  /*01f0*/  MUFU.SQRT R3, R4 ;  /* 0x0000000400037308 */ /* 0x000e300000002000 */
[----:B------:R-:W1:Y:S01]  /*0200*/  MUFU.SQRT R14, R5 ;  /* 0x00000005000e7308 */ /* 0x000e620000002000 */
[C---:B0-----:R-:W-:Y:S02]  /*0210*/  FSETP.GT.AND P0, PT, R3.reuse, 8.50705917302346158658e+37, PT ;  /* 0x7e8000000300780b */ /* 0x041fe40003f04000 */
[----:B------:R-:W-:-:S02]  /*0220*/  FSETP.GEU.AND P2, PT, R3, 1.175494350822287508e-38, PT ;  /* 0x008000000300780b */ /* 0x000fc40003f4e000 */
[C---:B-1----:R-:W-:Y:S02]  /*0230*/  FSETP.GT.AND P1, PT, R14.reuse, 8.50705917302346158658e+37, PT ;  /* 0x7e8000000e00780b */ /* 0x042fe40003f24000 */
[----:B------:R-:W-:-:S07]  /*0240*/  FSETP.GEU.AND P3, PT, R14, 1.175494350822287508e-38, PT ;  /* 0x008000000e00780b */ /* 0x000fce0003f6e000 */
[----:B------:R-:W-:-:S04]  /*0250*/  @P0 FMUL R3, R3, 0.25 ;  /* 0x3e80000003030820 */ /* 0x000fc80000400000 */
[----:B------:R-:W-:Y:S01]  /*0260*/  @!P2 FMUL R3, R3, 16777216 ;  /* 0x4b8000000303a820 */ /* 0x000fe20000400000 */
[----:B------:R-:W-:-:S04]  /*0270*/  @P1 FMUL R14, R14, 0.25 ;  /* 0x3e8000000e0e1820 */ /* 0x000fc80000400000 */
[----:B------:R-:W-:Y:S01]  /*0280*/  @!P3 FMUL R14, R14, 16777216 ;  /* 0x4b8000000e0eb820 */ /* 0x000fe20000400000 */
[----:B------:R-:W0:Y:S01]  /*0290*/  MUFU.RCP R3, R3 ;  /* 0x0000000300037308 */ /* 0x000e220000001000 */
[----:B------:R-:W-:-:S07]  /*02a0*/  FSEL R4, R0, 1, P0 ;  /* 0x3f80000000047808 */ /* 0x000fce0000000000 */
[----:B------:R-:W1:Y:S01]  /*02b0*/  MUFU.RCP R14, R14 ;  /* 0x0000000e000e7308 */ /* 0x000e620000001000 */
[----:B------:R-:W-:Y:S01]  /*02c0*/  FSEL R15, R0, 1, P1 ;  /* 0x3f800000000f7808 */ /* 0x000fe20000800000 */
[----:B------:R-:W-:Y:S01]  /*02d0*/  @!P2 FMUL R4, R4, 16777216 ;  /* 0x4b8000000404a820 */ /* 0x000fe20000400000 */
[----:B---3--:R-:W-:-:S03]  /*02e0*/  FADD R6, R6, -R8 ;  /* 0x8000000806067221 */ /* 0x008fc60000000000 */
[----:B------:R-:W-:Y:S01]  /*02f0*/  @!P3 FMUL R15, R15, 16777216 ;  /* 0x4b8000000f0fb820 */ /* 0x000fe20000400000 */
[----:B0-----:R-:W-:Y:S01]  /*0300*/  FMUL R5, R3, R4 ;  /* 0x0000000403057220 */ /* 0x001fe20000400000 */
[----:B------:R-:W-:-:S03]  /*0310*/  FADD R7, R7, -R9 ;  /* 0x8000000907077221 */ /* 0x000fc60000000000 */
[----:B------:R-:W-:Y:S01]  /*0320*/  FMUL R5, R6, R5 ;  /* 0x0000000506057220 */ /* 0x000fe20000400000 */
[----:B-1----:R-:W-:-:S03]  /*0330*/  FMUL R4, R14, R15 ;  /* 0x0000000f0e047220 */ /* 0x002fc60000400000 */
[----:B----4-:R-:W-:Y:S01]  /*0340*/  FFMA R10, R10, R5, R12 ;  /* 0x000000050a0a7223 */ /* 0x010fe2000000000c */
[----:B------:R-:W-:-:S03]  /*0350*/  FMUL R4, R7, R4 ;  /* 0x0000000407047220 */ /* 0x000fc60000400000 */
[----:B------:R-:W-:Y:S01]  /*0360*/  FMUL R5, R10, 1.4426950216293334961 ;  /* 0x3fb8aa3b0a057820 */ /* 0x000fe20000400000 */
[----:B------:R-:W-:-:S04]  /*0370*/  FFMA R11, R11, R4, R13 ;  /* 0x000000040b0b7223 */ /* 0x000fc8000000000d */
[----:B------:R-:W-:Y:S01]  /*0380*/  FMUL R7, R11, 1.4426950216293334961 ;  /* 0x3fb8aa3b0b077820 */ /* 0x000fe20000400000 */
[----:B------:R-:W-:-:S04]  /*0390*/  FSETP.GEU.AND P0, PT, R5, -126, PT ;  /* 0xc2fc00000500780b */ /* 0x000fc80003f0e000 */
[----:B------:R-:W-:-:S09]  /*03a0*/  FSETP.GEU.AND P1, PT, R7, -126, PT ;  /* 0xc2fc00000700780b */ /* 0x000fd20003f2e000 */
[----:B------:R-:W-:-:S04]  /*03b0*/  @!P0 FMUL R5, R5, 0.5 ;  /* 0x3f00000005058820 */ /* 0x000fc80000400000 */
[----:B------:R-:W-:Y:S01]  /*03c0*/  @!P1 FMUL R7, R7, 0.5 ;  /* 0x3f00000007079820 */ /* 0x000fe20000400000 */
[----:B------:R-:W0:Y:S08]  /*03d0*/  MUFU.EX2 R3, R5 ;  /* 0x0000000500037308 */ /* 0x000e300000000800 */
[----:B------:R-:W1:Y:S01]  /*03e0*/  MUFU.EX2 R4, R7 ;  /* 0x0000000700047308 */ /* 0x000e620000000800 */
[----:B0-----:R-:W-:-:S04]  /*03f0*/  @!P0 FMUL R3, R3, R3 ;  /* 0x0000000303038220 */ /* 0x001fc80000400000 */
[----:B------:R-:W-:Y:S01]  /*0400*/  FADD.FTZ.RZ R6, R3, 1 ;  /* 0x3f80000003067421 */ /* 0x000fe2000001c000 */
[----:B-1----:R-:W-:-:S04]  /*0410*/  @!P1 FMUL R4, R4, R4 ;  /* 0x0000000404049220 */ /* 0x002fc80000400000 */
[----:B------:R-:W-:Y:S01]  /*0420*/  IADD3 R6, R6, -0x3f400000, RZ ;  /* 0xc0c0000006067810 */ /* 0x000fe20007ffe0ff */
[----:B------:R-:W-:-:S03]  /*0430*/  FADD.FTZ.RZ R8, R4, 1 ;  /* 0x3f80000004087421 */ /* 0x000fc6000001c000 */
[----:B------:R-:W-:Y:S02]  /*0440*/  LOP3.LUT R6, R6, 0xff800000, RZ, 0xc0, !PT ;  /* 0xff80000006067812 */ /* 0x000fe400078ec0ff */
[----:B------:R-:W-:Y:S02]  /*0450*/  IADD3 R8, R8, -0x3f400000, RZ ;  /* 0xc0c0000008087810 */ /* 0x000fe40007ffe0ff */
[----:B------:R-:W-:Y:S02]  /*0460*/  IADD3 R9, -R6, 0x40800000, RZ ;  /* 0x4080000006097810 */ /* 0x000fe40007ffe1ff */
[----:B------:R-:W-:-:S04]  /*0470*/  LOP3.LUT R5, R8, 0xff800000, RZ, 0xc0, !PT ;  /* 0xff80000008057812 */ /* 0x000fc800078ec0ff */
[----:B------:R-:W-:Y:S01]  /*0480*/  IADD3 R13, -R5, 0x40800000, RZ ;  /* 0x40800000050d7810 */ /* 0x000fe20007ffe1ff */
[-C--:B------:R-:W-:Y:S01]  /*0490*/  FFMA.FTZ R7, R9, R0.reuse, -1 ;  /* 0xbf80000009077423 */ /* 0x080fe20000010000 */
[----:B------:R-:W-:Y:S02]  /*04a0*/  IADD3 R8, R3, -R6, RZ ;  /* 0x8000000603087210 */ /* 0x000fe40007ffe0ff */
[----:B------:R-:W-:Y:S01]  /*04b0*/  IADD3 R9, R4, -R5, RZ ;  /* 0x8000000504097210 */ /* 0x000fe20007ffe0ff */
[----:B------:R-:W-:Y:S01]  /*04c0*/  FFMA.FTZ R0, R13, R0, -1 ;  /* 0xbf8000000d007423 */ /* 0x000fe20000010000 */
[----:B------:R-:W-:Y:S01]  /*04d0*/  MOV R12, 0x3d39bf78 ;  /* 0x3d39bf78000c7802 */ /* 0x000fe20000000f00 */
[----:B------:R-:W-:Y:S02]  /*04e0*/  FADD R7, R8, R7 ;  /* 0x0000000708077221 */ /* 0x000fe40000000000 */
[----:B------:R-:W-:Y:S02]  /*04f0*/  FADD R0, R9, R0 ;  /* 0x0000000009007221 */ /* 0x000fe40000000000 */
[----:B------:R-:W-:-:S02]  /*0500*/  FFMA.FTZ R8, R7, -R12, 0.10546888411045074463 ;  /* 0x3dd8001207087423 */ /* 0x000fc4000001080c */
[C---:B------:R-:W-:Y:S02]  /*0510*/  FFMA.FTZ R9, R0.reuse, -R12, 0.10546888411045074463 ;  /* 0x3dd8001200097423 */ /* 0x040fe4000001080c */
[C---:B------:R-:W-:Y:S02]  /*0520*/  FFMA.FTZ R8, R7.reuse, R8, -0.13229703903198242188 ;  /* 0xbe0778e007087423 */ /* 0x040fe40000010008 */
[C---:B------:R-:W-:Y:S02]  /*0530*/  FFMA.FTZ R9, R0.reuse, R9, -0.13229703903198242188 ;  /* 0xbe0778e000097423 */ /* 0x040fe40000010009 */
[C---:B------:R-:W-:Y:S02]  /*0540*/  FFMA.FTZ R8, R7.reuse, R8, 0.14491446316242218018 ;  /* 0x3e14647507087423 */ /* 0x040fe40000010008 */
[----:B------:R-:W-:Y:S02]  /*0550*/  FFMA.FTZ R9, R0, R9, 0.14491446316242218018 ;  /* 0x3e14647500097423 */ /* 0x000fe40000010009 */
[----:B------:R-:W-:-:S02]  /*0560*/  FFMA.FTZ R8, R7, R8, -0.16641564667224884033 ;  /* 0xbe2a68dd07087423 */ /* 0x000fc40000010008 */
[C---:B------:R-:W-:Y:S02]  /*0570*/  FFMA.FTZ R9, R0.reuse, R9, -0.16641564667224884033 ;  /* 0xbe2a68dd00097423 */ /* 0x040fe40000010009 */
[C---:B------:R-:W-:Y:S02]  /*0580*/  FFMA.FTZ R8, R7.reuse, R8, 0.19988867640495300293 ;  /* 0x3e4caf9e07087423 */ /* 0x040fe40000010008 */
[C---:B------:R-:W-:Y:S02]  /*0590*/  FFMA.FTZ R9, R0.reuse, R9, 0.19988867640495300293 ;  /* 0x3e4caf9e00097423 */ /* 0x040fe40000010009 */
[----:B------:R-:W-:Y:S02]  /*05a0*/  FFMA.FTZ R8, R7, R8, -0.25000196695327758789 ;  /* 0xbe80004207087423 */ /* 0x000fe40000010008 */
[----:B------:R-:W-:Y:S01]  /*05b0*/  FFMA.FTZ R9, R0, R9, -0.25000196695327758789 ;  /* 0xbe80004200097423 */ /* 0x000fe20000010009 */
[----:B------:R-:W-:Y:S01]  /*05c0*/  ISETP.GE.U32.AND P2, PT, R3, 0x7f800000, PT ;  /* 0x7f8000000300780c */ /* 0x000fe20003f46070 */
[----:B------:R-:W-:-:S02]  /*05d0*/  FFMA.FTZ R8, R7, R8, 0.33333510160446166992 ;  /* 0x3eaaaae607087423 */ /* 0x000fc40000010008 */
[C---:B------:R-:W-:Y:S02]  /*05e0*/  FFMA.FTZ R9, R0.reuse, R9, 0.33333510160446166992 ;  /* 0x3eaaaae600097423 */ /* 0x040fe40000010009 */
[C---:B------:R-:W-:Y:S02]  /*05f0*/  FFMA.FTZ R8, R7.reuse, R8, -0.5 ;  /* 0xbf00000007087423 */ /* 0x040fe40000010008 */
[C---:B------:R-:W-:Y:S01]  /*0600*/  FFMA.FTZ R9, R0.reuse, R9, -0.5 ;  /* 0xbf00000000097423 */ /* 0x040fe20000010009 */
[----:B------:R-:W-:Y:S01]  /*0610*/  I2FP.F32.S32 R5, R5 ;  /* 0x0000000500057245 */ /* 0x000fe20000201400 */
[C---:B------:R-:W-:Y:S01]  /*0620*/  FMUL R8, R7.reuse, R8 ;  /* 0x0000000807087220 */ /* 0x040fe20000400000 */
[----:B------:R-:W-:Y:S01]  /*0630*/  I2FP.F32.S32 R6, R6 ;  /* 0x0000000600067245 */ /* 0x000fe20000201400 */
[C---:B------:R-:W-:Y:S02]  /*0640*/  FMUL R9, R0.reuse, R9 ;  /* 0x0000000900097220 */ /* 0x040fe40000400000 */
[----:B------:R-:W-:Y:S01]  /*0650*/  FFMA.FTZ R7, R7, R8, R7 ;  /* 0x0000000807077223 */ /* 0x000fe20000010007 */
[----:B------:R-:W-:Y:S01]  /*0660*/  FMUL R5, R5, 1.1920928955078125e-07 ;  /* 0x3400000005057820 */ /* 0x000fe20000400000 */
[----:B------:R-:W-:Y:S01]  /*0670*/  FFMA.FTZ R0, R0, R9, R0 ;  /* 0x0000000900007223 */ /* 0x000fe20000010000 */
[----:B------:R-:W-:Y:S01]  /*0680*/  FMUL R6, R6, 1.1920928955078125e-07 ;  /* 0x3400000006067820 */ /* 0x000fe20000400000 */
[----:B------:R-:W-:-:S02]  /*0690*/  FSETP.GT.AND P0, PT, R10, 20, PT ;  /* 0x41a000000a00780b */ /* 0x000fc40003f04000 */
[----:B------:R-:W-:Y:S01]  /*06a0*/  ISETP.GE.U32.AND P1, PT, R4, 0x7f800000, PT ;  /* 0x7f8000000400780c */ /* 0x000fe20003f26070 */
[----:B------:R-:W-:Y:S01]  /*06b0*/  FFMA.FTZ R0, R5, 0.69314718246459960938, R0 ;  /* 0x3f31721805007823 */ /* 0x000fe20000010000 */
[----:B------:R-:W-:Y:S01]  /*06c0*/  FFMA.FTZ R7, R6, 0.69314718246459960938, R7 ;  /* 0x3f31721806077823 */ /* 0x000fe20000010007 */
[----:B------:R-:W-:Y:S10]  /*06d0*/  @!P2 BRA `(.L_x_1) ;  /* 0x000000000014a947 */ /* 0x000ff40003800000 */
[C---:B------:R-:W-:Y:S02]  /*06e0*/  ISETP.GE.AND P2, PT, R3.reuse, -0x407fffff, PT ;  /* 0xbf8000010300780c */ /* 0x040fe40003f46270 */
[----:B------:R-:W-:-:S11]  /*06f0*/  FSETP.NEU.AND P3, PT, R3, RZ, PT ;  /* 0x000000ff0300720b */ /* 0x000fd60003f6d000 */
[----:B------:R-:W-:-:S05]  /*0700*/  @P2 MOV R6, 0x7f800000 ;  /* 0x7f80000000062802 */ /* 0x000fca0000000f00 */
[----:B------:R-:W-:-:S05]  /*0710*/  @P2 FFMA.FTZ R7, R3, R6, +INF ;  /* 0x7f80000003072423 */ /* 0x000fca0000010006 */
[----:B------:R-:W-:-:S07]  /*0720*/  FSEL R7, R7, -RZ, P3 ;  /* 0x800000ff07077208 */ /* 0x000fce0001800000 */
.L_x_1:
[----:B------:R-:W-:Y:S05]  /*0730*/  BSYNC B0 ;  /* 0x0000000000007941 */ /* 0x000fea0003800000 */
.L_x_0:
[----:B------:R-:W-:Y:S04]  /*0740*/  BSSY B0, `(.L_x_2) ;  /* 0x0000007000007945 */ /* 0x000fe80003800000 */
[----:B------:R-:W-:Y:S05]  /*0750*/  @!P1 BRA `(.L_x_3) ;  /* 0x0000000000149947 */ /* 0x000fea0003800000 */
[C---:B------:R-:W-:Y:S02]  /*0760*/  ISETP.GE.AND P1, PT, R4.reuse, -0x407fffff, PT ;  /* 0xbf8000010400780c */ /* 0x040fe40003f26270 */
[----:B------:R-:W-:-:S11]  /*0770*/  FSETP.NEU.AND P2, PT, R4, RZ, PT ;  /* 0x000000ff0400720b */ /* 0x000fd60003f4d000 */
[----:B------:R-:W-:-:S05]  /*0780*/  @P1 MOV R3, 0x7f800000 ;  /* 0x7f80000000031802 */ /* 0x000fca0000000f00 */
[----:B------:R-:W-:-:S05]  /*0790*/  @P1 FFMA.FTZ R0, R4, R3, +INF ;  /* 0x7f80000004001423 */ /* 0x000fca0000010003 */
[----:B------:R-:W-:-:S07]  /*07a0*/  FSEL R0, R0, -RZ, P2 ;  /* 0x800000ff00007208 */ /* 0x000fce0001000000 */
.L_x_3:
[----:B------:R-:W-:Y:S05]  /*07b0*/  BSYNC B0 ;  /* 0x0000000000007941 */ /* 0x000fea0003800000 */
.L_x_2:
[----:B------:R-:W-:Y:S01]  /*07c0*/  FSEL R7, R10, R7, P0 ;  /* 0x000000070a077208 */ /* 0x000fe20000000000 */
[----:B------:R-:W-:Y:S01]  /*07d0*/  BSSY B0, `(.L_x_4) ;  /* 0x0000017000007945 */ /* 0x000fe20003800000 */
[----:B------:R-:W-:-:S03]  /*07e0*/  FSETP.GT.AND P0, PT, R11, 20, PT ;  /* 0x41a000000b00780b */ /* 0x000fc60003f04000 */
[----:B------:R-:W-:Y:S01]  /*07f0*/  FADD.FTZ R6, |R7|, -RZ ;  /* 0x800000ff07067221 */ /* 0x000fe20000010200 */
[----:B------:R-:W-:-:S04]  /*0800*/  FSEL R3, R11, R0, P0 ;  /* 0x000000000b037208 */ /* 0x000fc80000000000 */
[----:B------:R-:W-:-:S13]  /*0810*/  FSETP.GE.AND P1, PT, R6, 0.60000002384185791016, PT ;  /* 0x3f19999a0600780b */ /* 0x000fda0003f26000 */
[----:B------:R-:W-:Y:S05]  /*0820*/  @!P1 BRA `(.L_x_5) ;  /* 0x0000000000289947 */ /* 0x000fea0003800000 */
[C---:B------:R-:W-:Y:S01]  /*0830*/  FMUL R0, R6.reuse, 2.8853900432586669922 ;  /* 0x4038aa3b06007820 */ /* 0x040fe20000400000 */
[----:B------:R-:W-:Y:S01]  /*0840*/  HFMA2.MMA R5, -RZ, RZ, 1.875, 0 ;  /* 0x3f800000ff057435 */ /* 0x000fe200000001ff */
[----:B------:R-:W-:-:S04]  /*0850*/  FSETP.GE.AND P0, PT, R6, 9.010913848876953125, PT ;  /* 0x41102cb40600780b */ /* 0x000fc80003f06000 */
[----:B------:R-:W0:Y:S02]  /*0860*/  MUFU.EX2 R0, R0 ;  /* 0x0000000000007308 */ /* 0x000e240000000800 */
[----:B0-----:R-:W-:-:S06]  /*0870*/  FADD R4, R0, 1 ;  /* 0x3f80000000047421 */ /* 0x001fcc0000000000 */
[----:B------:R-:W0:Y:S02]  /*0880*/  MUFU.RCP R4, R4 ;  /* 0x0000000400047308 */ /* 0x000e240000001000 */
[----:B0-----:R-:W-:-:S05]  /*0890*/  FFMA.FTZ R5, R4, -2, R5 ;  /* 0xc000000004057823 */ /* 0x001fca0000010005 */
[----:B------:R-:W-:-:S04]  /*08a0*/  FSEL R5, R5, 1, !P0 ;  /* 0x3f80000005057808 */ /* 0x000fc80004000000 */
[----:B------:R-:W-:Y:S01]  /*08b0*/  LOP3.LUT R5, R5, 0x80000000, R7, 0xf8, !PT ;  /* 0x8000000005057812 */ /* 0x000fe200078ef807 */
[----:B------:R-:W-:Y:S06]  /*08c0*/  BRA `(.L_x_6) ;  /* 0x00000000001c7947 */ /* 0x000fec0003800000 */
.L_x_5:
[----:B------:R-:W-:Y:S01]  /*08d0*/  MOV R0, 0x3c80f082 ;  /* 0x3c80f08200007802 */ /* 0x000fe20000000f00 */
[----:B------:R-:W-:-:S04]  /*08e0*/  FMUL R5, R7, R7 ;  /* 0x0000000707057220 */ /* 0x000fc80000400000 */
[----:B------:R-:W-:-:S04]  /*08f0*/  FFMA.FTZ R0, R5, R0, -0.052303962409496307373 ;  /* 0xbd563cae05007423 */ /* 0x000fc80000010000 */
[----:B------:R-:W-:-:S04]  /*0900*/  FFMA.FTZ R0, R5, R0, 0.1331529766321182251 ;  /* 0x3e08594105007423 */ /* 0x000fc80000010000 */
[----:B------:R-:W-:-:S04]  /*0910*/  FFMA.FTZ R0, R5, R0, -0.33332768082618713379 ;  /* 0xbeaaa9ed05007423 */ /* 0x000fc80000010000 */
[----:B------:R-:W-:-:S04]  /*0920*/  FFMA.FTZ R0, R5, R0, RZ ;  /* 0x0000000005007223 */ /* 0x000fc800000100ff */
[----:B------:R-:W-:-:S07]  /*0930*/  FFMA.FTZ R5, R7, R0, R7 ;  /* 0x0000000007057223 */ /* 0x000fce0000010007 */
.L_x_6:
[----:B------:R-:W-:Y:S05]  /*0940*/  BSYNC B0 ;  /* 0x0000000000007941 */ /* 0x000fea0003800000 */
.L_x_4:
[----:B------:R-:W-:Y:S01]  /*0950*/  FADD.FTZ R8, |R3|, -RZ ;  /* 0x800000ff03087221 */ /* 0x000fe20000010200 */
[----:B------:R-:W-:Y:S01]  /*0960*/  BSSY B0, `(.L_x_7) ;  /* 0x0000015000007945 */ /* 0x000fe20003800000 */
[----:B------:R-:W-:-:S03]  /*0970*/  SHF.R.S32.HI R9, RZ, 0x1f, R2 ;  /* 0x0000001fff097819 */ /* 0x000fc60000011402 */
        /* <DEDUP_REMOVED lines=12> */
.L_x_8:
[----:B------:R-:W-:Y:S01]  /*0a40*/  MOV R0, 0x3c80f082 ;  /* 0x3c80f08200007802 */ /* 0x000fe20000000f00 */
[----:B------:R-:W-:-:S04]  /*0a50*/  FMUL R7, R3, R3 ;  /* 0x0000000303077220 */ /* 0x000fc80000400000 */
[----:B------:R-:W-:-:S04]  /*0a60*/  FFMA.FTZ R0, R7, R0, -0.052303962409496307373 ;  /* 0xbd563cae07007423 */ /* 0x000fc80000010000 */
[----:B------:R-:W-:-:S04]  /*0a70*/  FFMA.FTZ R0, R7, R0, 0.1331529766321182251 ;  /* 0x3e08594107007423 */ /* 0x000fc80000010000 */
[----:B------:R-:W-:-:S04]  /*0a80*/  FFMA.FTZ R0, R7, R0, -0.33332768082618713379 ;  /* 0xbeaaa9ed07007423 */ /* 0x000fc80000010000 */
[----:B------:R-:W-:-:S04]  /*0a90*/  FFMA.FTZ R0, R7, R0, RZ ;  /* 0x0000000007007223 */ /* 0x000fc800000100ff */
[----:B------:R-:W-:-:S07]  /*0aa0*/  FFMA.FTZ R0, R3, R0, R3 ;  /* 0x0000000003007223 */ /* 0x000fce0000010003 */
.L_x_9:
[----:B------:R-:W-:Y:S05]  /*0ab0*/  BSYNC B0 ;  /* 0x0000000000007941 */ /* 0x000fea0003800000 */
.L_x_7:
[----:B------:R-:W-:Y:S01]  /*0ac0*/  ULDC.64 UR6, c[0x0][0x210] ;  /* 0x0000840000067ab9 */ /* 0x000fe20000000a00 */
[----:B------:R-:W-:Y:S01]  /*0ad0*/  FMUL R10, R10, R5 ;  /* 0x000000050a0a7220 */ /* 0x000fe20000400000 */
[----:B------:R-:W-:Y:S01]  /*0ae0*/  LEA R4, P0, R2, UR6, 0x2 ;  /* 0x0000000602047c11 */ /* 0x000fe2000f8010ff */
[----:B------:R-:W-:-:S03]  /*0af0*/  FMUL R11, R11, R0 ;  /* 0x000000000b0b7220 */ /* 0x000fc60000400000 */
[----:B------:R-:W-:-:S05]  /*0b00*/  LEA.HI.X R5, R2, UR7, R9, 0x2, P0 ;  /* 0x0000000702057c11 */ /* 0x000fca00080f1409 */
[----:B------:R-:W-:Y:S01]  /*0b10*/  STG.E.64 desc[UR4][R4.64], R10 ;  /* 0x0000000a04007986 */ /* 0x000fe2000c101b04 */
[----:B------:R-:W-:Y:S05]  /*0b20*/  EXIT ;  /* 0x000000000000794d */ /* 0x000fea0003800000 */
.L_x_10:
[----:B------:R-:W-:-:S00]  /*0b30*/  BRA `(.L_x_10) ;  /* 0xfffffffc00fc7947 */ /* 0x000fc0000383ffff */
[----:B------:R-:W-:-:S00]  /*0b40*/  NOP ;  /* 0x0000000000007918 */ /* 0x000fc00000000000 */
        /* <DEDUP_REMOVED lines=11> */
.L_x_11:


//--------------------- .nv.global.init           --------------------------
	.section	.nv.global.init,"aw",@progbits
.nv.global.init:
	.type		_$_str,@object
	.size		_$_str,(_$_str_$_2 - _$_str)
_$_str:
        /*0000*/ 	.byte	0x5f, 0x5f, 0x43, 0x55, 0x44, 0x41, 0x5f, 0x46, 0x54, 0x5a, 0x00
	.type		_$_str_$_2,@object
	.size		_$_str_$_2,(.L_1 - _$_str_$_2)
_$_str_$_2:
        /*000b*/ 	.byte	0x5f, 0x5f, 0x43, 0x55, 0x44, 0x41, 0x5f, 0x50, 0x52, 0x45, 0x43, 0x5f, 0x53, 0x51, 0x52, 0x54
        /*001b*/ 	.byte	0x00
.L_1:


//--------------------- .nv.constant0.triton_poi_fused__native_batch_norm_legit_no_training_mul_softplus_tanh_3 --------------------------
	.section	.nv.constant0.triton_poi_fused__native_batch_norm_legit_no_training_mul_softplus_tanh_3,"a",@progbits
	.sectionflags	@""
	.align	4
.nv.constant0.triton_poi_fused__native_batch_norm_legit_no_training_mul_softplus_tanh_3:
	.zero		580
